//
// Generated by NVIDIA NVVM Compiler
//
// Compiler Build ID: CL-36424714
// Cuda compilation tools, release 13.0, V13.0.88
// Based on NVVM 20.0.0
//

.version 9.0
.target sm_100
.address_size 64

	// .globl	_Z15find_max_kernelPKfPfii
.extern .shared .align 16 .b8 sdata[];

.visible .entry _Z15find_max_kernelPKfPfii(
	.param .u64 .ptr .align 1 _Z15find_max_kernelPKfPfii_param_0,
	.param .u64 .ptr .align 1 _Z15find_max_kernelPKfPfii_param_1,
	.param .u32 _Z15find_max_kernelPKfPfii_param_2,
	.param .u32 _Z15find_max_kernelPKfPfii_param_3
)
{
	.reg .pred 	%p<7>;
	.reg .b32 	%r<20>;
	.reg .b32 	%f<10>;
	.reg .b64 	%rd<9>;

	ld.param.u64 	%rd2, [_Z15find_max_kernelPKfPfii_param_0];
	ld.param.u64 	%rd3, [_Z15find_max_kernelPKfPfii_param_1];
	ld.param.u32 	%r11, [_Z15find_max_kernelPKfPfii_param_3];
	mov.u32 	%r1, %ctaid.x;
	mov.u32 	%r2, %tid.x;
	shl.b32 	%r12, %r2, 2;
	mov.u32 	%r13, sdata;
	add.s32 	%r3, %r13, %r12;
	mov.b32 	%r14, -8388608;
	st.shared.u32 	[%r3], %r14;
	setp.ge.s32 	%p1, %r2, %r11;
	@%p1 bra 	$L__BB0_4;
	mul.lo.s32 	%r4, %r11, %r1;
	mov.u32 	%r5, %ntid.x;
	cvta.to.global.u64 	%rd1, %rd2;
	mov.f32 	%f9, 0fFF800000;
	mov.u32 	%r18, %r2;
$L__BB0_2:
	add.s32 	%r15, %r18, %r4;
	mul.wide.s32 	%rd4, %r15, 4;
	add.s64 	%rd5, %rd1, %rd4;
	ld.global.f32 	%f4, [%rd5];
	max.f32 	%f9, %f9, %f4;
	add.s32 	%r18, %r18, %r5;
	setp.lt.s32 	%p2, %r18, %r11;
	@%p2 bra 	$L__BB0_2;
	st.shared.f32 	[%r3], %f9;
$L__BB0_4:
	bar.sync 	0;
	mov.u32 	%r19, %ntid.x;
	setp.lt.u32 	%p3, %r19, 2;
	@%p3 bra 	$L__BB0_8;
$L__BB0_5:
	shr.u32 	%r10, %r19, 1;
	setp.ge.u32 	%p4, %r2, %r10;
	@%p4 bra 	$L__BB0_7;
	ld.shared.f32 	%f5, [%r3];
	shl.b32 	%r16, %r10, 2;
	add.s32 	%r17, %r3, %r16;
	ld.shared.f32 	%f6, [%r17];
	max.f32 	%f7, %f5, %f6;
	st.shared.f32 	[%r3], %f7;
$L__BB0_7:
	bar.sync 	0;
	setp.gt.u32 	%p5, %r19, 3;
	mov.u32 	%r19, %r10;
	@%p5 bra 	$L__BB0_5;
$L__BB0_8:
	setp.ne.s32 	%p6, %r2, 0;
	@%p6 bra 	$L__BB0_10;
	ld.shared.f32 	%f8, [sdata];
	cvta.to.global.u64 	%rd6, %rd3;
	mul.wide.u32 	%rd7, %r1, 4;
	add.s64 	%rd8, %rd6, %rd7;
	st.global.f32 	[%rd8], %f8;
$L__BB0_10:
	ret;

}
	// .globl	_Z24exp_sum_normalize_kernelPfPKfS_ii
.visible .entry _Z24exp_sum_normalize_kernelPfPKfS_ii(
	.param .u64 .ptr .align 1 _Z24exp_sum_normalize_kernelPfPKfS_ii_param_0,
	.param .u64 .ptr .align 1 _Z24exp_sum_normalize_kernelPfPKfS_ii_param_1,
	.param .u64 .ptr .align 1 _Z24exp_sum_normalize_kernelPfPKfS_ii_param_2,
	.param .u32 _Z24exp_sum_normalize_kernelPfPKfS_ii_param_3,
	.param .u32 _Z24exp_sum_normalize_kernelPfPKfS_ii_param_4
)
{
	.reg .pred 	%p<9>;
	.reg .b32 	%r<27>;
	.reg .b32 	%f<27>;
	.reg .b64 	%rd<15>;

	ld.param.u64 	%rd4, [_Z24exp_sum_normalize_kernelPfPKfS_ii_param_0];
	ld.param.u64 	%rd5, [_Z24exp_sum_normalize_kernelPfPKfS_ii_param_1];
	ld.param.u64 	%rd3, [_Z24exp_sum_normalize_kernelPfPKfS_ii_param_2];
	ld.param.u32 	%r14, [_Z24exp_sum_normalize_kernelPfPKfS_ii_param_4];
	cvta.to.global.u64 	%rd1, %rd4;
	cvta.to.global.u64 	%rd6, %rd5;
	mov.u32 	%r1, %ctaid.x;
	mul.wide.u32 	%rd7, %r1, 4;
	add.s64 	%rd8, %rd6, %rd7;
	ld.global.f32 	%f1, [%rd8];
	mov.u32 	%r26, %tid.x;
	shl.b32 	%r15, %r26, 2;
	mov.u32 	%r16, sdata;
	add.s32 	%r3, %r16, %r15;
	mov.b32 	%r17, 0;
	st.shared.u32 	[%r3], %r17;
	setp.ge.s32 	%p1, %r26, %r14;
	@%p1 bra 	$L__BB1_4;
	mul.lo.s32 	%r4, %r14, %r1;
	mov.f32 	%f26, 0f00000000;
	mov.u32 	%r5, %ntid.x;
	mov.u32 	%r24, %r26;
$L__BB1_2:
	add.s32 	%r18, %r24, %r4;
	mul.wide.s32 	%rd9, %r18, 4;
	add.s64 	%rd10, %rd1, %rd9;
	ld.global.f32 	%f6, [%rd10];
	sub.f32 	%f7, %f6, %f1;
	fma.rn.f32 	%f8, %f7, 0f3BBB989D, 0f3F000000;
	cvt.sat.f32.f32 	%f9, %f8;
	mov.f32 	%f10, 0f4B400001;
	mov.f32 	%f11, 0f437C0000;
	fma.rm.f32 	%f12, %f9, %f11, %f10;
	add.f32 	%f13, %f12, 0fCB40007F;
	neg.f32 	%f14, %f13;
	fma.rn.f32 	%f15, %f7, 0f3FB8AA3B, %f14;
	fma.rn.f32 	%f16, %f7, 0f32A57060, %f15;
	mov.b32 	%r19, %f12;
	shl.b32 	%r20, %r19, 23;
	mov.b32 	%f17, %r20;
	ex2.approx.ftz.f32 	%f18, %f16;
	mul.f32 	%f19, %f18, %f17;
	st.global.f32 	[%rd10], %f19;
	add.f32 	%f26, %f26, %f19;
	add.s32 	%r24, %r24, %r5;
	setp.lt.s32 	%p2, %r24, %r14;
	@%p2 bra 	$L__BB1_2;
	st.shared.f32 	[%r3], %f26;
$L__BB1_4:
	bar.sync 	0;
	mov.u32 	%r8, %ntid.x;
	setp.lt.u32 	%p3, %r8, 2;
	@%p3 bra 	$L__BB1_9;
	mov.u32 	%r25, %r8;
$L__BB1_6:
	shr.u32 	%r10, %r25, 1;
	setp.ge.u32 	%p4, %r26, %r10;
	@%p4 bra 	$L__BB1_8;
	shl.b32 	%r21, %r10, 2;
	add.s32 	%r22, %r3, %r21;
	ld.shared.f32 	%f20, [%r22];
	ld.shared.f32 	%f21, [%r3];
	add.f32 	%f22, %f20, %f21;
	st.shared.f32 	[%r3], %f22;
$L__BB1_8:
	bar.sync 	0;
	setp.gt.u32 	%p5, %r25, 3;
	mov.u32 	%r25, %r10;
	@%p5 bra 	$L__BB1_6;
$L__BB1_9:
	setp.ne.s32 	%p6, %r26, 0;
	cvta.to.global.u64 	%rd11, %rd3;
	add.s64 	%rd2, %rd11, %rd7;
	@%p6 bra 	$L__BB1_11;
	ld.shared.f32 	%f23, [sdata];
	st.global.f32 	[%rd2], %f23;
$L__BB1_11:
	setp.ge.s32 	%p7, %r26, %r14;
	bar.sync 	0;
	ld.global.f32 	%f4, [%rd2];
	@%p7 bra 	$L__BB1_14;
	mul.lo.s32 	%r11, %r14, %r1;
$L__BB1_13:
	add.s32 	%r23, %r26, %r11;
	mul.wide.s32 	%rd13, %r23, 4;
	add.s64 	%rd14, %rd1, %rd13;
	ld.global.f32 	%f24, [%rd14];
	div.rn.f32 	%f25, %f24, %f4;
	st.global.f32 	[%rd14], %f25;
	add.s32 	%r26, %r26, %r8;
	setp.lt.s32 	%p8, %r26, %r14;
	@%p8 bra 	$L__BB1_13;
$L__BB1_14:
	ret;

}
	// .globl	_Z12scale_kernelPffi
.visible .entry _Z12scale_kernelPffi(
	.param .u64 .ptr .align 1 _Z12scale_kernelPffi_param_0,
	.param .f32 _Z12scale_kernelPffi_param_1,
	.param .u32 _Z12scale_kernelPffi_param_2
)
{
	.reg .pred 	%p<2>;
	.reg .b32 	%r<6>;
	.reg .b32 	%f<4>;
	.reg .b64 	%rd<5>;

	ld.param.u64 	%rd1, [_Z12scale_kernelPffi_param_0];
	ld.param.f32 	%f1, [_Z12scale_kernelPffi_param_1];
	ld.param.u32 	%r2, [_Z12scale_kernelPffi_param_2];
	mov.u32 	%r3, %ctaid.x;
	mov.u32 	%r4, %ntid.x;
	mov.u32 	%r5, %tid.x;
	mad.lo.s32 	%r1, %r3, %r4, %r5;
	setp.ge.s32 	%p1, %r1, %r2;
	@%p1 bra 	$L__BB2_2;
	cvta.to.global.u64 	%rd2, %rd1;
	mul.wide.s32 	%rd3, %r1, 4;
	add.s64 	%rd4, %rd2, %rd3;
	ld.global.f32 	%f2, [%rd4];
	mul.f32 	%f3, %f1, %f2;
	st.global.f32 	[%rd4], %f3;
$L__BB2_2:
	ret;

}


// ===== COMPILED SASS (sm_100) =====

	.target	sm_100

	.elftype	@"ET_EXEC"


//--------------------- .note.nv.tkinfo           --------------------------
	.section	.note.nv.tkinfo,"",@"SHT_NOTE"
	.sectionflags	@"SHF_NOTE_NV_TKINFO"
	.tkinfo
        /*0018*/ 	.word	0x00000002
        /*0030*/ 	.string	""
        /*0030*/ 	.string	"ptxas"
        /*0030*/ 	.string	"Cuda compilation tools, release 13.0, V13.0.88"
        /*0030*/ 	.string	"Build cuda_13.0.r13.0/compiler.36424714_0"
        /*0030*/ 	.string	"-arch sm_100 -m 64 "



//--------------------- .note.nv.cuinfo           --------------------------
	.section	.note.nv.cuinfo,"",@"SHT_NOTE"
	.sectionflags	@"SHF_NOTE_NV_CUINFO"
        /*0018*/ 	.short	0x0002
        /*001a*/ 	.short	0x0064
        /*001c*/ 	.short	0x0082
	.zero		2


//--------------------- .nv.info                  --------------------------
	.section	.nv.info,"",@"SHT_CUDA_INFO"
	.align	4


	//----- nvinfo : EIATTR_REGCOUNT
	.align		4
        /*0000*/ 	.byte	0x04, 0x2f
        /*0002*/ 	.short	(.L_1 - .L_0)
	.align		4
.L_0:
        /*0004*/ 	.word	index@(_Z15find_max_kernelPKfPfii)
        /*0008*/ 	.word	0x0000000e


	//----- nvinfo : EIATTR_FRAME_SIZE
	.align		4
.L_1:
        /*000c*/ 	.byte	0x04, 0x11
        /*000e*/ 	.short	(.L_3 - .L_2)
	.align		4
.L_2:
        /*0010*/ 	.word	index@(_Z15find_max_kernelPKfPfii)
        /*0014*/ 	.word	0x00000000


	//----- nvinfo : EIATTR_REGCOUNT
	.align		4
.L_3:
        /*0018*/ 	.byte	0x04, 0x2f
        /*001a*/ 	.short	(.L_5 - .L_4)
	.align		4
.L_4:
        /*001c*/ 	.word	index@(_Z24exp_sum_normalize_kernelPfPKfS_ii)
        /*0020*/ 	.word	0x00000016


	//----- nvinfo : EIATTR_FRAME_SIZE
	.align		4
.L_5:
        /*0024*/ 	.byte	0x04, 0x11
        /*0026*/ 	.short	(.L_7 - .L_6)
	.align		4
.L_6:
        /*0028*/ 	.word	index@($__internal_0_$__cuda_sm3x_div_rn_noftz_f32_slowpath)
        /*002c*/ 	.word	0x00000000


	//----- nvinfo : EIATTR_FRAME_SIZE
	.align		4
.L_7:
        /*0030*/ 	.byte	0x04, 0x11
        /*0032*/ 	.short	(.L_9 - .L_8)
	.align		4
.L_8:
        /*0034*/ 	.word	index@(_Z24exp_sum_normalize_kernelPfPKfS_ii)
        /*0038*/ 	.word	0x00000000


	//----- nvinfo : EIATTR_REGCOUNT
	.align		4
.L_9:
        /*003c*/ 	.byte	0x04, 0x2f
        /*003e*/ 	.short	(.L_11 - .L_10)
	.align		4
.L_10:
        /*0040*/ 	.word	index@(_Z12scale_kernelPffi)
        /*0044*/ 	.word	0x00000008


	//----- nvinfo : EIATTR_FRAME_SIZE
	.align		4
.L_11:
        /*0048*/ 	.byte	0x04, 0x11
        /*004a*/ 	.short	(.L_13 - .L_12)
	.align		4
.L_12:
        /*004c*/ 	.word	index@(_Z12scale_kernelPffi)
        /*0050*/ 	.word	0x00000000


	//----- nvinfo : EIATTR_MIN_STACK_SIZE
	.align		4
.L_13:
        /*0054*/ 	.byte	0x04, 0x12
        /*0056*/ 	.short	(.L_15 - .L_14)
	.align		4
.L_14:
        /*0058*/ 	.word	index@(_Z12scale_kernelPffi)
        /*005c*/ 	.word	0x00000000


	//----- nvinfo : EIATTR_MIN_STACK_SIZE
	.align		4
.L_15:
        /*0060*/ 	.byte	0x04, 0x12
        /*0062*/ 	.short	(.L_17 - .L_16)
	.align		4
.L_16:
        /*0064*/ 	.word	index@(_Z24exp_sum_normalize_kernelPfPKfS_ii)
        /*0068*/ 	.word	0x00000000


	//----- nvinfo : EIATTR_MIN_STACK_SIZE
	.align		4
.L_17:
        /*006c*/ 	.byte	0x04, 0x12
        /*006e*/ 	.short	(.L_19 - .L_18)
	.align		4
.L_18:
        /*0070*/ 	.word	index@(_Z15find_max_kernelPKfPfii)
        /*0074*/ 	.word	0x00000000
.L_19:


//--------------------- .nv.compat                --------------------------
	.section	.nv.compat,"",@"SHT_CUDA_COMPAT_INFO"
	.align	4
        /*0000*/ 	.byte	0x02, 0x09, 0x00, 0x00, 0x02, 0x02, 0x01, 0x00, 0x02, 0x05, 0x05, 0x00, 0x03, 0x07, 0x01, 0x01
        /*0010*/ 	.byte	0x02, 0x03, 0x00, 0x00, 0x02, 0x06, 0x01, 0x00, 0x04, 0x0b, 0x08, 0x00, 0x01, 0x00, 0x00, 0x00
        /*0020*/ 	.byte	0x00, 0x00, 0x00, 0x00


//--------------------- .nv.info._Z12scale_kernelPffi --------------------------
	.section	.nv.info._Z12scale_kernelPffi,"",@"SHT_CUDA_INFO"
	.sectionflags	@""
	.align	4


	//----- nvinfo : EIATTR_CUDA_API_VERSION
	.align		4
        /*0000*/ 	.byte	0x04, 0x37
        /*0002*/ 	.short	(.L_21 - .L_20)
.L_20:
        /*0004*/ 	.word	0x00000082


	//----- nvinfo : EIATTR_KPARAM_INFO
	.align		4
.L_21:
        /*0008*/ 	.byte	0x04, 0x17
        /*000a*/ 	.short	(.L_23 - .L_22)
.L_22:
        /*000c*/ 	.word	0x00000000
        /*0010*/ 	.short	0x0002
        /*0012*/ 	.short	0x000c
        /*0014*/ 	.byte	0x00, 0xf0, 0x11, 0x00


	//----- nvinfo : EIATTR_KPARAM_INFO
	.align		4
.L_23:
        /*0018*/ 	.byte	0x04, 0x17
        /*001a*/ 	.short	(.L_25 - .L_24)
.L_24:
        /*001c*/ 	.word	0x00000000
        /*0020*/ 	.short	0x0001
        /*0022*/ 	.short	0x0008
        /*0024*/ 	.byte	0x00, 0xf0, 0x11, 0x00


	//----- nvinfo : EIATTR_KPARAM_INFO
	.align		4
.L_25:
        /*0028*/ 	.byte	0x04, 0x17
        /*002a*/ 	.short	(.L_27 - .L_26)
.L_26:
        /*002c*/ 	.word	0x00000000
        /*0030*/ 	.short	0x0000
        /*0032*/ 	.short	0x0000
        /*0034*/ 	.byte	0x00, 0xf5, 0x21, 0x00


	//----- nvinfo : EIATTR_SPARSE_MMA_MASK
	.align		4
.L_27:
        /*0038*/ 	.byte	0x03, 0x50
        /*003a*/ 	.short	0x0000


	//----- nvinfo : EIATTR_MAXREG_COUNT
	.align		4
        /*003c*/ 	.byte	0x03, 0x1b
        /*003e*/ 	.short	0x00ff


	//----- nvinfo : EIATTR_MERCURY_ISA_VERSION
	.align		4
        /*0040*/ 	.byte	0x03, 0x5f
        /*0042*/ 	.short	0x0101


	//----- nvinfo : EIATTR_VRC_CTA_INIT_COUNT
	.align		4
        /*0044*/ 	.byte	0x02, 0x4a
	.zero		1
	.zero		1


	//----- nvinfo : EIATTR_EXIT_INSTR_OFFSETS
	.align		4
        /*0048*/ 	.byte	0x04, 0x1c
        /*004a*/ 	.short	(.L_29 - .L_28)


	//   ....[0]....
.L_28:
        /*004c*/ 	.word	0x00000070


	//   ....[1]....
        /*0050*/ 	.word	0x000000f0


	//----- nvinfo : EIATTR_CBANK_PARAM_SIZE
	.align		4
.L_29:
        /*0054*/ 	.byte	0x03, 0x19
        /*0056*/ 	.short	0x0010


	//----- nvinfo : EIATTR_PARAM_CBANK
	.align		4
        /*0058*/ 	.byte	0x04, 0x0a
        /*005a*/ 	.short	(.L_31 - .L_30)
	.align		4
.L_30:
        /*005c*/ 	.word	index@(.nv.constant0._Z12scale_kernelPffi)
        /*0060*/ 	.short	0x0380
        /*0062*/ 	.short	0x0010


	//----- nvinfo : EIATTR_SW_WAR
	.align		4
.L_31:
        /*0064*/ 	.byte	0x04, 0x36
        /*0066*/ 	.short	(.L_33 - .L_32)
.L_32:
        /*0068*/ 	.word	0x00000008
.L_33:


//--------------------- .nv.info._Z24exp_sum_normalize_kernelPfPKfS_ii --------------------------
	.section	.nv.info._Z24exp_sum_normalize_kernelPfPKfS_ii,"",@"SHT_CUDA_INFO"
	.sectionflags	@""
	.align	4


	//----- nvinfo : EIATTR_CUDA_API_VERSION
	.align		4
        /*0000*/ 	.byte	0x04, 0x37
        /*0002*/ 	.short	(.L_35 - .L_34)
.L_34:
        /*0004*/ 	.word	0x00000082


	//----- nvinfo : EIATTR_KPARAM_INFO
	.align		4
.L_35:
        /*0008*/ 	.byte	0x04, 0x17
        /*000a*/ 	.short	(.L_37 - .L_36)
.L_36:
        /*000c*/ 	.word	0x00000000
        /*0010*/ 	.short	0x0004
        /*0012*/ 	.short	0x001c
        /*0014*/ 	.byte	0x00, 0xf0, 0x11, 0x00


	//----- nvinfo : EIATTR_KPARAM_INFO
	.align		4
.L_37:
        /*0018*/ 	.byte	0x04, 0x17
        /*001a*/ 	.short	(.L_39 - .L_38)
.L_38:
        /*001c*/ 	.word	0x00000000
        /*0020*/ 	.short	0x0003
        /*0022*/ 	.short	0x0018
        /*0024*/ 	.byte	0x00, 0xf0, 0x11, 0x00


	//----- nvinfo : EIATTR_KPARAM_INFO
	.align		4
.L_39:
        /*0028*/ 	.byte	0x04, 0x17
        /*002a*/ 	.short	(.L_41 - .L_40)
.L_40:
        /*002c*/ 	.word	0x00000000
        /*0030*/ 	.short	0x0002
        /*0032*/ 	.short	0x0010
        /*0034*/ 	.byte	0x00, 0xf5, 0x21, 0x00


	//----- nvinfo : EIATTR_KPARAM_INFO
	.align		4
.L_41:
        /*0038*/ 	.byte	0x04, 0x17
        /*003a*/ 	.short	(.L_43 - .L_42)
.L_42:
        /*003c*/ 	.word	0x00000000
        /*0040*/ 	.short	0x0001
        /*0042*/ 	.short	0x0008
        /*0044*/ 	.byte	0x00, 0xf5, 0x21, 0x00


	//----- nvinfo : EIATTR_KPARAM_INFO
	.align		4
.L_43:
        /*0048*/ 	.byte	0x04, 0x17
        /*004a*/ 	.short	(.L_45 - .L_44)
.L_44:
        /*004c*/ 	.word	0x00000000
        /*0050*/ 	.short	0x0000
        /*0052*/ 	.short	0x0000
        /*0054*/ 	.byte	0x00, 0xf5, 0x21, 0x00


	//----- nvinfo : EIATTR_SPARSE_MMA_MASK
	.align		4
.L_45:
        /*0058*/ 	.byte	0x03, 0x50
        /*005a*/ 	.short	0x0000


	//----- nvinfo : EIATTR_MAXREG_COUNT
	.align		4
        /*005c*/ 	.byte	0x03, 0x1b
        /*005e*/ 	.short	0x00ff


	//----- nvinfo : EIATTR_NUM_BARRIERS
	.align		4
        /*0060*/ 	.byte	0x02, 0x4c
        /*0062*/ 	.byte	0x01
	.zero		1


	//----- nvinfo : EIATTR_MERCURY_ISA_VERSION
	.align		4
        /*0064*/ 	.byte	0x03, 0x5f
        /*0066*/ 	.short	0x0101


	//----- nvinfo : EIATTR_VRC_CTA_INIT_COUNT
	.align		4
        /*0068*/ 	.byte	0x02, 0x4a
	.zero		1
	.zero		1


	//----- nvinfo : EIATTR_EXIT_INSTR_OFFSETS
	.align		4
        /*006c*/ 	.byte	0x04, 0x1c
        /*006e*/ 	.short	(.L_47 - .L_46)


	//   ....[0]....
.L_46:
        /*0070*/ 	.word	0x00000460


	//   ....[1]....
        /*0074*/ 	.word	0x000005e0


	//----- nvinfo : EIATTR_CRS_STACK_SIZE
	.align		4
.L_47:
        /*0078*/ 	.byte	0x04, 0x1e
        /*007a*/ 	.short	(.L_49 - .L_48)
.L_48:
        /*007c*/ 	.word	0x00000000


	//----- nvinfo : EIATTR_CBANK_PARAM_SIZE
	.align		4
.L_49:
        /*0080*/ 	.byte	0x03, 0x19
        /*0082*/ 	.short	0x0020


	//----- nvinfo : EIATTR_PARAM_CBANK
	.align		4
        /*0084*/ 	.byte	0x04, 0x0a
        /*0086*/ 	.short	(.L_51 - .L_50)
	.align		4
.L_50:
        /*0088*/ 	.word	index@(.nv.constant0._Z24exp_sum_normalize_kernelPfPKfS_ii)
        /*008c*/ 	.short	0x0380
        /*008e*/ 	.short	0x0020


	//----- nvinfo : EIATTR_SW_WAR
	.align		4
.L_51:
        /*0090*/ 	.byte	0x04, 0x36
        /*0092*/ 	.short	(.L_53 - .L_52)
.L_52:
        /*0094*/ 	.word	0x00000008
.L_53:


//--------------------- .nv.info._Z15find_max_kernelPKfPfii --------------------------
	.section	.nv.info._Z15find_max_kernelPKfPfii,"",@"SHT_CUDA_INFO"
	.sectionflags	@""
	.align	4


	//----- nvinfo : EIATTR_CUDA_API_VERSION
	.align		4
        /*0000*/ 	.byte	0x04, 0x37
        /*0002*/ 	.short	(.L_55 - .L_54)
.L_54:
        /*0004*/ 	.word	0x00000082


	//----- nvinfo : EIATTR_KPARAM_INFO
	.align		4
.L_55:
        /*0008*/ 	.byte	0x04, 0x17
        /*000a*/ 	.short	(.L_57 - .L_56)
.L_56:
        /*000c*/ 	.word	0x00000000
        /*0010*/ 	.short	0x0003
        /*0012*/ 	.short	0x0014
        /*0014*/ 	.byte	0x00, 0xf0, 0x11, 0x00


	//----- nvinfo : EIATTR_KPARAM_INFO
	.align		4
.L_57:
        /*0018*/ 	.byte	0x04, 0x17
        /*001a*/ 	.short	(.L_59 - .L_58)
.L_58:
        /*001c*/ 	.word	0x00000000
        /*0020*/ 	.short	0x0002
        /*0022*/ 	.short	0x0010
        /*0024*/ 	.byte	0x00, 0xf0, 0x11, 0x00


	//----- nvinfo : EIATTR_KPARAM_INFO
	.align		4
.L_59:
        /*0028*/ 	.byte	0x04, 0x17
        /*002a*/ 	.short	(.L_61 - .L_60)
.L_60:
        /*002c*/ 	.word	0x00000000
        /*0030*/ 	.short	0x0001
        /*0032*/ 	.short	0x0008
        /*0034*/ 	.byte	0x00, 0xf5, 0x21, 0x00


	//----- nvinfo : EIATTR_KPARAM_INFO
	.align		4
.L_61:
        /*0038*/ 	.byte	0x04, 0x17
        /*003a*/ 	.short	(.L_63 - .L_62)
.L_62:
        /*003c*/ 	.word	0x00000000
        /*0040*/ 	.short	0x0000
        /*0042*/ 	.short	0x0000
        /*0044*/ 	.byte	0x00, 0xf5, 0x21, 0x00


	//----- nvinfo : EIATTR_SPARSE_MMA_MASK
	.align		4
.L_63:
        /*0048*/ 	.byte	0x03, 0x50
        /*004a*/ 	.short	0x0000


	//----- nvinfo : EIATTR_MAXREG_COUNT
	.align		4
        /*004c*/ 	.byte	0x03, 0x1b
        /*004e*/ 	.short	0x00ff


	//----- nvinfo : EIATTR_NUM_BARRIERS
	.align		4
        /*0050*/ 	.byte	0x02, 0x4c
        /*0052*/ 	.byte	0x01
	.zero		1


	//----- nvinfo : EIATTR_MERCURY_ISA_VERSION
	.align		4
        /*0054*/ 	.byte	0x03, 0x5f
        /*0056*/ 	.short	0x0101


	//----- nvinfo : EIATTR_VRC_CTA_INIT_COUNT
	.align		4
        /*0058*/ 	.byte	0x02, 0x4a
	.zero		1
	.zero		1


	//----- nvinfo : EIATTR_EXIT_INSTR_OFFSETS
	.align		4
        /*005c*/ 	.byte	0x04, 0x1c
        /*005e*/ 	.short	(.L_65 - .L_64)


	//   ....[0]....
.L_64:
        /*0060*/ 	.word	0x000002e0


	//   ....[1]....
        /*0064*/ 	.word	0x00000360


	//----- nvinfo : EIATTR_CRS_STACK_SIZE
	.align		4
.L_65:
        /*0068*/ 	.byte	0x04, 0x1e
        /*006a*/ 	.short	(.L_67 - .L_66)
.L_66:
        /*006c*/ 	.word	0x00000000


	//----- nvinfo : EIATTR_CBANK_PARAM_SIZE
	.align		4
.L_67:
        /*0070*/ 	.byte	0x03, 0x19
        /*0072*/ 	.short	0x0018


	//----- nvinfo : EIATTR_PARAM_CBANK
	.align		4
        /*0074*/ 	.byte	0x04, 0x0a
        /*0076*/ 	.short	(.L_69 - .L_68)
	.align		4
.L_68:
        /*0078*/ 	.word	index@(.nv.constant0._Z15find_max_kernelPKfPfii)
        /*007c*/ 	.short	0x0380
        /*007e*/ 	.short	0x0018


	//----- nvinfo : EIATTR_SW_WAR
	.align		4
.L_69:
        /*0080*/ 	.byte	0x04, 0x36
        /*0082*/ 	.short	(.L_71 - .L_70)
.L_70:
        /*0084*/ 	.word	0x00000008
.L_71:


//--------------------- .nv.callgraph             --------------------------
	.section	.nv.callgraph,"",@"SHT_CUDA_CALLGRAPH"
	.align	4
	.sectionentsize	8
	.align		4
        /*0000*/ 	.word	0x00000000
	.align		4
        /*0004*/ 	.word	0xffffffff
	.align		4
        /*0008*/ 	.word	0x00000000
	.align		4
        /*000c*/ 	.word	0xfffffffe
	.align		4
        /*0010*/ 	.word	0x00000000
	.align		4
        /*0014*/ 	.word	0xfffffffd
	.align		4
        /*0018*/ 	.word	0x00000000
	.align		4
        /*001c*/ 	.word	0xfffffffc


//--------------------- .text._Z12scale_kernelPffi --------------------------
	.section	.text._Z12scale_kernelPffi,"ax",@progbits
	.align	128
        .global         _Z12scale_kernelPffi
        .type           _Z12scale_kernelPffi,@function
        .size           _Z12scale_kernelPffi,(.L_x_30 - _Z12scale_kernelPffi)
        .other          _Z12scale_kernelPffi,@"STO_CUDA_ENTRY STV_DEFAULT"
_Z12scale_kernelPffi:
.text._Z12scale_kernelPffi:
[----:B------:R-:W-:Y:S01]  /*0000*/  LDC R1, c[0x0][0x37c] ;  /* 0x0000df00ff017b82 */ /* 0x000fe20000000800 */
[----:B------:R-:W0:Y:S07]  /*0010*/  S2R R0, SR_TID.X ;  /* 0x0000000000007919 */ /* 0x000e2e0000002100 */
[----:B------:R-:W0:Y:S01]  /*0020*/  S2UR UR4, SR_CTAID.X ;  /* 0x00000000000479c3 */ /* 0x000e220000002500 */
[----:B------:R-:W1:Y:S07]  /*0030*/  LDCU UR5, c[0x0][0x38c] ;  /* 0x00007180ff0577ac */ /* 0x000e6e0008000800 */
[----:B------:R-:W0:Y:S02]  /*0040*/  LDC R5, c[0x0][0x360] ;  /* 0x0000d800ff057b82 */ /* 0x000e240000000800 */
[----:B0-----:R-:W-:-:S05]  /*0050*/  IMAD R5, R5, UR4, R0 ;  /* 0x0000000405057c24 */ /* 0x001fca000f8e0200 */
[----:B-1----:R-:W-:-:S13]  /*0060*/  ISETP.GE.AND P0, PT, R5, UR5, PT ;  /* 0x0000000505007c0c */ /* 0x002fda000bf06270 */
[----:B------:R-:W-:Y:S05]  /*0070*/  @P0 EXIT ;  /* 0x000000000000094d */ /* 0x000fea0003800000 */
[----:B------:R-:W0:Y:S01]  /*0080*/  LDC.64 R2, c[0x0][0x380] ;  /* 0x0000e000ff027b82 */ /* 0x000e220000000a00 */
[----:B------:R-:W1:Y:S01]  /*0090*/  LDCU.64 UR4, c[0x0][0x358] ;  /* 0x00006b00ff0477ac */ /* 0x000e620008000a00 */
[----:B------:R-:W2:Y:S01]  /*00a0*/  LDCU UR6, c[0x0][0x388] ;  /* 0x00007100ff0677ac */ /* 0x000ea20008000800 */
[----:B0-----:R-:W-:-:S05]  /*00b0*/  IMAD.WIDE R2, R5, 0x4, R2 ;  /* 0x0000000405027825 */ /* 0x001fca00078e0202 */
[----:B-1----:R-:W2:Y:S02]  /*00c0*/  LDG.E R0, desc[UR4][R2.64] ;  /* 0x0000000402007981 */ /* 0x002ea4000c1e1900 */
[----:B--2---:R-:W-:-:S05]  /*00d0*/  FMUL R5, R0, UR6 ;  /* 0x0000000600057c20 */ /* 0x004fca0008400000 */
[----:B------:R-:W-:Y:S01]  /*00e0*/  STG.E desc[UR4][R2.64], R5 ;  /* 0x0000000502007986 */ /* 0x000fe2000c101904 */
[----:B------:R-:W-:Y:S05]  /*00f0*/  EXIT ;  /* 0x000000000000794d */ /* 0x000fea0003800000 */
.L_x_0:
[----:B------:R-:W-:-:S00]  /*0100*/  BRA `(.L_x_0) ;  /* 0xfffffffc00fc7947 */ /* 0x000fc0000383ffff */
[----:B------:R-:W-:-:S00]  /*0110*/  NOP ;  /* 0x0000000000007918 */ /* 0x000fc00000000000 */
        /* <DEDUP_REMOVED lines=14> */
.L_x_30:


//--------------------- .text._Z24exp_sum_normalize_kernelPfPKfS_ii --------------------------
	.section	.text._Z24exp_sum_normalize_kernelPfPKfS_ii,"ax",@progbits
	.align	128
        .global         _Z24exp_sum_normalize_kernelPfPKfS_ii
        .type           _Z24exp_sum_normalize_kernelPfPKfS_ii,@function
        .size           _Z24exp_sum_normalize_kernelPfPKfS_ii,(.L_x_29 - _Z24exp_sum_normalize_kernelPfPKfS_ii)
        .other          _Z24exp_sum_normalize_kernelPfPKfS_ii,@"STO_CUDA_ENTRY STV_DEFAULT"
_Z24exp_sum_normalize_kernelPfPKfS_ii:
.text._Z24exp_sum_normalize_kernelPfPKfS_ii:
[----:B------:R-:W-:Y:S01]  /*0000*/  LDC R1, c[0x0][0x37c] ;  /* 0x0000df00ff017b82 */ /* 0x000fe20000000800 */
[----:B------:R-:W0:Y:S07]  /*0010*/  S2R R2, SR_TID.X ;  /* 0x0000000000027919 */ /* 0x000e2e0000002100 */
[----:B------:R-:W1:Y:S01]  /*0020*/  S2UR UR5, SR_CgaCtaId ;  /* 0x00000000000579c3 */ /* 0x000e620000008800 */
[----:B------:R-:W-:Y:S01]  /*0030*/  UMOV UR4, 0x400 ;  /* 0x0000040000047882 */ /* 0x000fe20000000000 */
[----:B------:R-:W2:Y:S01]  /*0040*/  LDCU UR6, c[0x0][0x39c] ;  /* 0x00007380ff0677ac */ /* 0x000ea20008000800 */
[----:B------:R-:W3:Y:S01]  /*0050*/  S2R R5, SR_CTAID.X ;  /* 0x0000000000057919 */ /* 0x000ee20000002500 */
[----:B------:R-:W-:Y:S01]  /*0060*/  BSSY.RECONVERGENT B0, `(.L_x_1) ;  /* 0x0000024000007945 */ /* 0x000fe20003800200 */
[----:B-1----:R-:W-:-:S06]  /*0070*/  ULEA UR4, UR5, UR4, 0x18 ;  /* 0x0000000405047291 */ /* 0x002fcc000f8ec0ff */
[C---:B0-----:R-:W-:Y:S02]  /*0080*/  LEA R0, R2.reuse, UR4, 0x2 ;  /* 0x0000000402007c11 */ /* 0x041fe4000f8e10ff */
[----:B--2---:R-:W-:-:S03]  /*0090*/  ISETP.GE.AND P0, PT, R2, UR6, PT ;  /* 0x0000000602007c0c */ /* 0x004fc6000bf06270 */
[----:B------:R-:W0:Y:S01]  /*00a0*/  LDCU.64 UR4, c[0x0][0x358] ;  /* 0x00006b00ff0477ac */ /* 0x000e220008000a00 */
[----:B------:R1:W-:Y:S09]  /*00b0*/  STS [R0], RZ ;  /* 0x000000ff00007388 */ /* 0x0003f20000000800 */
[----:B-1-3--:R-:W-:Y:S05]  /*00c0*/  @P0 BRA `(.L_x_2) ;  /* 0x0000000000740947 */ /* 0x00afea0003800000 */
[----:B------:R-:W1:Y:S08]  /*00d0*/  LDC.64 R8, c[0x0][0x388] ;  /* 0x0000e200ff087b82 */ /* 0x000e700000000a00 */
[----:B------:R-:W2:Y:S08]  /*00e0*/  LDC R15, c[0x0][0x360] ;  /* 0x0000d800ff0f7b82 */ /* 0x000eb00000000800 */
[----:B------:R-:W3:Y:S01]  /*00f0*/  LDC.64 R6, c[0x0][0x380] ;  /* 0x0000e000ff067b82 */ /* 0x000ee20000000a00 */
[----:B-1----:R-:W-:-:S05]  /*0100*/  IMAD.WIDE.U32 R8, R5, 0x4, R8 ;  /* 0x0000000405087825 */ /* 0x002fca00078e0008 */
[----:B0-----:R0:W5:Y:S01]  /*0110*/  LDG.E R3, desc[UR4][R8.64] ;  /* 0x0000000408037981 */ /* 0x001162000c1e1900 */
[----:B------:R-:W-:Y:S01]  /*0120*/  BSSY.RECONVERGENT B1, `(.L_x_3) ;  /* 0x0000016000017945 */ /* 0x000fe20003800200 */
[----:B------:R-:W-:Y:S02]  /*0130*/  IMAD.MOV.U32 R11, RZ, RZ, RZ ;  /* 0x000000ffff0b7224 */ /* 0x000fe400078e00ff */
[----:B--2---:R-:W-:-:S07]  /*0140*/  IMAD.MOV.U32 R4, RZ, RZ, R2 ;  /* 0x000000ffff047224 */ /* 0x004fce00078e0002 */
.L_x_4:
[----:B01----:R-:W-:-:S04]  /*0150*/  IMAD R9, R5, UR6, R4 ;  /* 0x0000000605097c24 */ /* 0x003fc8000f8e0204 */
[----:B---3--:R-:W-:-:S05]  /*0160*/  IMAD.WIDE R8, R9, 0x4, R6 ;  /* 0x0000000409087825 */ /* 0x008fca00078e0206 */
[----:B------:R-:W2:Y:S01]  /*0170*/  LDG.E R10, desc[UR4][R8.64] ;  /* 0x00000004080a7981 */ /* 0x000ea2000c1e1900 */
[----:B------:R-:W-:Y:S02]  /*0180*/  IMAD.MOV.U32 R13, RZ, RZ, 0x3bbb989d ;  /* 0x3bbb989dff0d7424 */ /* 0x000fe400078e00ff */
[----:B------:R-:W-:Y:S02]  /*0190*/  IMAD.MOV.U32 R17, RZ, RZ, 0x437c0000 ;  /* 0x437c0000ff117424 */ /* 0x000fe400078e00ff */
[----:B------:R-:W-:-:S05]  /*01a0*/  IMAD.IADD R4, R15, 0x1, R4 ;  /* 0x000000010f047824 */ /* 0x000fca00078e0204 */
[----:B------:R-:W-:Y:S01]  /*01b0*/  ISETP.GE.AND P0, PT, R4, UR6, PT ;  /* 0x0000000604007c0c */ /* 0x000fe2000bf06270 */
[----:B--2--5:R-:W-:-:S04]  /*01c0*/  FADD R10, -R3, R10 ;  /* 0x0000000a030a7221 */ /* 0x024fc80000000100 */
[----:B------:R-:W-:-:S04]  /*01d0*/  FFMA.SAT R12, R10, R13, 0.5 ;  /* 0x3f0000000a0c7423 */ /* 0x000fc8000000200d */
[----:B------:R-:W-:-:S04]  /*01e0*/  FFMA.RM R12, R12, R17, 12582913 ;  /* 0x4b4000010c0c7423 */ /* 0x000fc80000004011 */
[C---:B------:R-:W-:Y:S01]  /*01f0*/  FADD R13, R12.reuse, -12583039 ;  /* 0xcb40007f0c0d7421 */ /* 0x040fe20000000000 */
[----:B------:R-:W-:-:S03]  /*0200*/  IMAD.SHL.U32 R12, R12, 0x800000, RZ ;  /* 0x008000000c0c7824 */ /* 0x000fc600078e00ff */
[----:B------:R-:W-:-:S04]  /*0210*/  FFMA R13, R10, 1.4426950216293334961, -R13 ;  /* 0x3fb8aa3b0a0d7823 */ /* 0x000fc8000000080d */
[----:B------:R-:W-:-:S06]  /*0220*/  FFMA R13, R10, 1.925963033500011079e-08, R13 ;  /* 0x32a570600a0d7823 */ /* 0x000fcc000000000d */
[----:B------:R-:W0:Y:S02]  /*0230*/  MUFU.EX2 R13, R13 ;  /* 0x0000000d000d7308 */ /* 0x000e240000000800 */
[----:B0-----:R-:W-:-:S04]  /*0240*/  FMUL R12, R12, R13 ;  /* 0x0000000d0c0c7220 */ /* 0x001fc80000400000 */
[----:B------:R-:W-:Y:S01]  /*0250*/  FADD R11, R12, R11 ;  /* 0x0000000b0c0b7221 */ /* 0x000fe20000000000 */
[----:B------:R1:W-:Y:S01]  /*0260*/  STG.E desc[UR4][R8.64], R12 ;  /* 0x0000000c08007986 */ /* 0x0003e2000c101904 */
[----:B------:R-:W-:Y:S05]  /*0270*/  @!P0 BRA `(.L_x_4) ;  /* 0xfffffffc00b48947 */ /* 0x000fea000383ffff */
[----:B------:R-:W-:Y:S05]  /*0280*/  BSYNC.RECONVERGENT B1 ;  /* 0x0000000000017941 */ /* 0x000fea0003800200 */
.L_x_3:
[----:B------:R2:W-:Y:S02]  /*0290*/  STS [R0], R11 ;  /* 0x0000000b00007388 */ /* 0x0005e40000000800 */
.L_x_2:
[----:B0-----:R-:W-:Y:S05]  /*02a0*/  BSYNC.RECONVERGENT B0 ;  /* 0x0000000000007941 */ /* 0x001fea0003800200 */
.L_x_1:
[----:B------:R-:W-:Y:S01]  /*02b0*/  BAR.SYNC.DEFER_BLOCKING 0x0 ;  /* 0x0000000000007b1d */ /* 0x000fe20000010000 */
[----:B------:R-:W-:-:S05]  /*02c0*/  ISETP.NE.AND P0, PT, R2, RZ, PT ;  /* 0x000000ff0200720c */ /* 0x000fca0003f05270 */
[----:B------:R-:W0:Y:S08]  /*02d0*/  LDCU UR6, c[0x0][0x360] ;  /* 0x00006c00ff0677ac */ /* 0x000e300008000800 */
[----:B------:R-:W3:Y:S01]  /*02e0*/  @!P0 S2R R4, SR_CgaCtaId ;  /* 0x0000000000048919 */ /* 0x000ee20000008800 */
[----:B------:R-:W-:Y:S01]  /*02f0*/  @!P0 MOV R3, 0x400 ;  /* 0x0000040000038802 */ /* 0x000fe20000000f00 */
[----:B0-----:R-:W-:-:S03]  /*0300*/  UISETP.GE.U32.AND UP0, UPT, UR6, 0x2, UPT ;  /* 0x000000020600788c */ /* 0x001fc6000bf06070 */
[----:B---3--:R-:W-:-:S06]  /*0310*/  @!P0 LEA R6, R4, R3, 0x18 ;  /* 0x0000000304068211 */ /* 0x008fcc00078ec0ff */
[----:B------:R-:W-:Y:S05]  /*0320*/  BRA.U !UP0, `(.L_x_5) ;  /* 0x0000000108307547 */ /* 0x000fea000b800000 */
[----:B------:R-:W-:-:S07]  /*0330*/  IMAD.U32 R3, RZ, RZ, UR6 ;  /* 0x00000006ff037e24 */ /* 0x000fce000f8e00ff */
.L_x_6:
[----:B-1----:R-:W-:-:S04]  /*0340*/  SHF.R.U32.HI R9, RZ, 0x1, R3 ;  /* 0x00000001ff097819 */ /* 0x002fc80000011603 */
[----:B------:R-:W-:-:S13]  /*0350*/  ISETP.GE.U32.AND P1, PT, R2, R9, PT ;  /* 0x000000090200720c */ /* 0x000fda0003f26070 */
[----:B------:R-:W-:Y:S01]  /*0360*/  @!P1 LEA R4, R9, R0, 0x2 ;  /* 0x0000000009049211 */ /* 0x000fe200078e10ff */
[----:B------:R-:W-:Y:S05]  /*0370*/  @!P1 LDS R7, [R0] ;  /* 0x0000000000079984 */ /* 0x000fea0000000800 */
[----:B------:R-:W0:Y:S02]  /*0380*/  @!P1 LDS R4, [R4] ;  /* 0x0000000004049984 */ /* 0x000e240000000800 */
[----:B0-----:R-:W-:-:S05]  /*0390*/  @!P1 FADD R7, R4, R7 ;  /* 0x0000000704079221 */ /* 0x001fca0000000000 */
[----:B------:R0:W-:Y:S01]  /*03a0*/  @!P1 STS [R0], R7 ;  /* 0x0000000700009388 */ /* 0x0001e20000000800 */
[----:B------:R-:W-:Y:S01]  /*03b0*/  BAR.SYNC.DEFER_BLOCKING 0x0 ;  /* 0x0000000000007b1d */ /* 0x000fe20000010000 */
[----:B------:R-:W-:Y:S01]  /*03c0*/  ISETP.GT.U32.AND P1, PT, R3, 0x3, PT ;  /* 0x000000030300780c */ /* 0x000fe20003f24070 */
[----:B------:R-:W-:-:S12]  /*03d0*/  IMAD.MOV.U32 R3, RZ, RZ, R9 ;  /* 0x000000ffff037224 */ /* 0x000fd800078e0009 */
[----:B0-----:R-:W-:Y:S05]  /*03e0*/  @P1 BRA `(.L_x_6) ;  /* 0xfffffffc00d41947 */ /* 0x001fea000383ffff */
.L_x_5:
[----:B------:R-:W0:Y:S01]  /*03f0*/  @!P0 LDS R3, [R6] ;  /* 0x0000000006038984 */ /* 0x000e220000000800 */
[----:B-1----:R-:W1:Y:S01]  /*0400*/  LDC.64 R8, c[0x0][0x390] ;  /* 0x0000e400ff087b82 */ /* 0x002e620000000a00 */
[----:B------:R-:W3:Y:S02]  /*0410*/  LDCU UR7, c[0x0][0x39c] ;  /* 0x00007380ff0777ac */ /* 0x000ee40008000800 */
[----:B---3--:R-:W-:Y:S01]  /*0420*/  ISETP.GE.AND P1, PT, R2, UR7, PT ;  /* 0x0000000702007c0c */ /* 0x008fe2000bf26270 */
[----:B-1----:R-:W-:-:S05]  /*0430*/  IMAD.WIDE.U32 R8, R5, 0x4, R8 ;  /* 0x0000000405087825 */ /* 0x002fca00078e0008 */
[----:B0-----:R0:W-:Y:S01]  /*0440*/  @!P0 STG.E desc[UR4][R8.64], R3 ;  /* 0x0000000308008986 */ /* 0x0011e2000c101904 */
[----:B------:R-:W-:Y:S06]  /*0450*/  BAR.SYNC.DEFER_BLOCKING 0x0 ;  /* 0x0000000000007b1d */ /* 0x000fec0000010000 */
[----:B------:R-:W-:Y:S05]  /*0460*/  @P1 EXIT ;  /* 0x000000000000194d */ /* 0x000fea0003800000 */
[----:B0-----:R0:W5:Y:S01]  /*0470*/  LDG.E R3, desc[UR4][R8.64] ;  /* 0x0000000408037981 */ /* 0x001162000c1e1900 */
[----:B------:R-:W1:Y:S01]  /*0480*/  LDC.64 R6, c[0x0][0x380] ;  /* 0x0000e000ff067b82 */ /* 0x000e620000000a00 */
[----:B------:R-:W3:Y:S02]  /*0490*/  LDCU UR7, c[0x0][0x39c] ;  /* 0x00007380ff0777ac */ /* 0x000ee40008000800 */
.L_x_9:
[----:B0--3--:R-:W-:-:S04]  /*04a0*/  IMAD R9, R5, UR7, R2 ;  /* 0x0000000705097c24 */ /* 0x009fc8000f8e0202 */
[----:B-1----:R-:W-:-:S05]  /*04b0*/  IMAD.WIDE R8, R9, 0x4, R6 ;  /* 0x0000000409087825 */ /* 0x002fca00078e0206 */
[----:B--2---:R-:W2:Y:S01]  /*04c0*/  LDG.E R0, desc[UR4][R8.64] ;  /* 0x0000000408007981 */ /* 0x004ea2000c1e1900 */
[----:B-----5:R-:W0:Y:S01]  /*04d0*/  MUFU.RCP R4, R3 ;  /* 0x0000000300047308 */ /* 0x020e220000001000 */
[----:B------:R-:W-:Y:S01]  /*04e0*/  BSSY.RECONVERGENT B0, `(.L_x_7) ;  /* 0x000000b000007945 */ /* 0x000fe20003800200 */
[----:B0-----:R-:W-:-:S04]  /*04f0*/  FFMA R11, -R3, R4, 1 ;  /* 0x3f800000030b7423 */ /* 0x001fc80000000104 */
[----:B------:R-:W-:Y:S02]  /*0500*/  FFMA R11, R4, R11, R4 ;  /* 0x0000000b040b7223 */ /* 0x000fe40000000004 */
[----:B--2---:R-:W0:Y:S02]  /*0510*/  FCHK P0, R0, R3 ;  /* 0x0000000300007302 */ /* 0x004e240000000000 */
[----:B------:R-:W-:-:S04]  /*0520*/  FFMA R4, R0, R11, RZ ;  /* 0x0000000b00047223 */ /* 0x000fc800000000ff */
[----:B------:R-:W-:-:S04]  /*0530*/  FFMA R10, -R3, R4, R0 ;  /* 0x00000004030a7223 */ /* 0x000fc80000000100 */
[----:B------:R-:W-:Y:S01]  /*0540*/  FFMA R11, R11, R10, R4 ;  /* 0x0000000a0b0b7223 */ /* 0x000fe20000000004 */
[----:B0-----:R-:W-:Y:S06]  /*0550*/  @!P0 BRA `(.L_x_8) ;  /* 0x00000000000c8947 */ /* 0x001fec0003800000 */
[----:B------:R-:W-:-:S07]  /*0560*/  MOV R4, 0x580 ;  /* 0x0000058000047802 */ /* 0x000fce0000000f00 */
[----:B------:R-:W-:Y:S05]  /*0570*/  CALL.REL.NOINC `($__internal_0_$__cuda_sm3x_div_rn_noftz_f32_slowpath) ;  /* 0x00000000001c7944 */ /* 0x000fea0003c00000 */
[----:B------:R-:W-:-:S07]  /*0580*/  IMAD.MOV.U32 R11, RZ, RZ, R0 ;  /* 0x000000ffff0b7224 */ /* 0x000fce00078e0000 */
.L_x_8:
[----:B------:R-:W-:Y:S05]  /*0590*/  BSYNC.RECONVERGENT B0 ;  /* 0x0000000000007941 */ /* 0x000fea0003800200 */
.L_x_7:
[----:B------:R4:W-:Y:S01]  /*05a0*/  STG.E desc[UR4][R8.64], R11 ;  /* 0x0000000b08007986 */ /* 0x0009e2000c101904 */
[----:B------:R-:W-:-:S05]  /*05b0*/  VIADD R2, R2, UR6 ;  /* 0x0000000602027c36 */ /* 0x000fca0008000000 */
[----:B------:R-:W-:-:S13]  /*05c0*/  ISETP.GE.AND P0, PT, R2, UR7, PT ;  /* 0x0000000702007c0c */ /* 0x000fda000bf06270 */
[----:B----4-:R-:W-:Y:S05]  /*05d0*/  @!P0 BRA `(.L_x_9) ;  /* 0xfffffffc00b08947 */ /* 0x010fea000383ffff */
[----:B------:R-:W-:Y:S05]  /*05e0*/  EXIT ;  /* 0x000000000000794d */ /* 0x000fea0003800000 */
        .weak           $__internal_0_$__cuda_sm3x_div_rn_noftz_f32_slowpath
        .type           $__internal_0_$__cuda_sm3x_div_rn_noftz_f32_slowpath,@function
        .size           $__internal_0_$__cuda_sm3x_div_rn_noftz_f32_slowpath,(.L_x_29 - $__internal_0_$__cuda_sm3x_div_rn_noftz_f32_slowpath)
$__internal_0_$__cuda_sm3x_div_rn_noftz_f32_slowpath:
[--C-:B------:R-:W-:Y:S01]  /*05f0*/  SHF.R.U32.HI R11, RZ, 0x17, R3.reuse ;  /* 0x00000017ff0b7819 */ /* 0x100fe20000011603 */
[----:B------:R-:W-:Y:S01]  /*0600*/  BSSY.RECONVERGENT B1, `(.L_x_10) ;  /* 0x0000064000017945 */ /* 0x000fe20003800200 */
[----:B------:R-:W-:Y:S01]  /*0610*/  SHF.R.U32.HI R10, RZ, 0x17, R0 ;  /* 0x00000017ff0a7819 */ /* 0x000fe20000011600 */
[----:B------:R-:W-:Y:S01]  /*0620*/  IMAD.MOV.U32 R13, RZ, RZ, R3 ;  /* 0x000000ffff0d7224 */ /* 0x000fe200078e0003 */
[----:B------:R-:W-:Y:S02]  /*0630*/  LOP3.LUT R11, R11, 0xff, RZ, 0xc0, !PT ;  /* 0x000000ff0b0b7812 */ /* 0x000fe400078ec0ff */
[----:B------:R-:W-:Y:S02]  /*0640*/  LOP3.LUT R16, R10, 0xff, RZ, 0xc0, !PT ;  /* 0x000000ff0a107812 */ /* 0x000fe400078ec0ff */
[----:B------:R-:W-:Y:S01]  /*0650*/  MOV R12, R0 ;  /* 0x00000000000c7202 */ /* 0x000fe20000000f00 */
[----:B------:R-:W-:Y:S02]  /*0660*/  VIADD R14, R11, 0xffffffff ;  /* 0xffffffff0b0e7836 */ /* 0x000fe40000000000 */
[----:B------:R-:W-:-:S03]  /*0670*/  VIADD R15, R16, 0xffffffff ;  /* 0xffffffff100f7836 */ /* 0x000fc60000000000 */
[----:B------:R-:W-:-:S04]  /*0680*/  ISETP.GT.U32.AND P0, PT, R14, 0xfd, PT ;  /* 0x000000fd0e00780c */ /* 0x000fc80003f04070 */
[----:B------:R-:W-:-:S13]  /*0690*/  ISETP.GT.U32.OR P0, PT, R15, 0xfd, P0 ;  /* 0x000000fd0f00780c */ /* 0x000fda0000704470 */
[----:B------:R-:W-:Y:S01]  /*06a0*/  @!P0 IMAD.MOV.U32 R10, RZ, RZ, RZ ;  /* 0x000000ffff0a8224 */ /* 0x000fe200078e00ff */
[----:B------:R-:W-:Y:S06]  /*06b0*/  @!P0 BRA `(.L_x_11) ;  /* 0x00000000005c8947 */ /* 0x000fec0003800000 */
[----:B------:R-:W-:Y:S02]  /*06c0*/  FSETP.GTU.FTZ.AND P1, PT, |R3|, +INF , PT ;  /* 0x7f8000000300780b */ /* 0x000fe40003f3c200 */
[----:B------:R-:W-:-:S04]  /*06d0*/  FSETP.GTU.FTZ.AND P0, PT, |R0|, +INF , PT ;  /* 0x7f8000000000780b */ /* 0x000fc80003f1c200 */
[----:B------:R-:W-:-:S13]  /*06e0*/  PLOP3.LUT P0, PT, P0, P1, PT, 0xf8, 0x8f ;  /* 0x00000000008f781c */ /* 0x000fda0000703f70 */
[----:B------:R-:W-:Y:S05]  /*06f0*/  @P0 BRA `(.L_x_12) ;  /* 0x00000004004c0947 */ /* 0x000fea0003800000 */
[----:B------:R-:W-:-:S13]  /*0700*/  LOP3.LUT P0, RZ, R13, 0x7fffffff, R12, 0xc8, !PT ;  /* 0x7fffffff0dff7812 */ /* 0x000fda000780c80c */
[----:B------:R-:W-:Y:S05]  /*0710*/  @!P0 BRA `(.L_x_13) ;  /* 0x00000004003c8947 */ /* 0x000fea0003800000 */
[C---:B------:R-:W-:Y:S02]  /*0720*/  FSETP.NEU.FTZ.AND P2, PT, |R0|.reuse, +INF , PT ;  /* 0x7f8000000000780b */ /* 0x040fe40003f5d200 */
[----:B------:R-:W-:Y:S02]  /*0730*/  FSETP.NEU.FTZ.AND P1, PT, |R3|, +INF , PT ;  /* 0x7f8000000300780b */ /* 0x000fe40003f3d200 */
[----:B------:R-:W-:-:S11]  /*0740*/  FSETP.NEU.FTZ.AND P0, PT, |R0|, +INF , PT ;  /* 0x7f8000000000780b */ /* 0x000fd60003f1d200 */
[----:B------:R-:W-:Y:S05]  /*0750*/  @!P1 BRA !P2, `(.L_x_13) ;  /* 0x00000004002c9947 */ /* 0x000fea0005000000 */
[----:B------:R-:W-:-:S04]  /*0760*/  LOP3.LUT P2, RZ, R12, 0x7fffffff, RZ, 0xc0, !PT ;  /* 0x7fffffff0cff7812 */ /* 0x000fc8000784c0ff */
[----:B------:R-:W-:-:S13]  /*0770*/  PLOP3.LUT P1, PT, P1, P2, PT, 0x2f, 0xf2 ;  /* 0x0000000000f2781c */ /* 0x000fda0000f24577 */
[----:B------:R-:W-:Y:S05]  /*0780*/  @P1 BRA `(.L_x_14) ;  /* 0x0000000400181947 */ /* 0x000fea0003800000 */
[----:B------:R-:W-:-:S04]  /*0790*/  LOP3.LUT P1, RZ, R13, 0x7fffffff, RZ, 0xc0, !PT ;  /* 0x7fffffff0dff7812 */ /* 0x000fc8000782c0ff */
[----:B------:R-:W-:-:S13]  /*07a0*/  PLOP3.LUT P0, PT, P0, P1, PT, 0x2f, 0xf2 ;  /* 0x0000000000f2781c */ /* 0x000fda0000702577 */
[----:B------:R-:W-:Y:S05]  /*07b0*/  @P0 BRA `(.L_x_15) ;  /* 0x0000000400000947 */ /* 0x000fea0003800000 */
[----:B------:R-:W-:Y:S02]  /*07c0*/  ISETP.GE.AND P0, PT, R15, RZ, PT ;  /* 0x000000ff0f00720c */ /* 0x000fe40003f06270 */
[----:B------:R-:W-:-:S11]  /*07d0*/  ISETP.GE.AND P1, PT, R14, RZ, PT ;  /* 0x000000ff0e00720c */ /* 0x000fd60003f26270 */
[----:B------:R-:W-:Y:S02]  /*07e0*/  @P0 IMAD.MOV.U32 R10, RZ, RZ, RZ ;  /* 0x000000ffff0a0224 */ /* 0x000fe400078e00ff */
[----:B------:R-:W-:Y:S01]  /*07f0*/  @!P0 FFMA R12, R0, 1.84467440737095516160e+19, RZ ;  /* 0x5f800000000c8823 */ /* 0x000fe200000000ff */
[----:B------:R-:W-:Y:S02]  /*0800*/  @!P0 IMAD.MOV.U32 R10, RZ, RZ, -0x40 ;  /* 0xffffffc0ff0a8424 */ /* 0x000fe400078e00ff */
[----:B------:R-:W-:Y:S02]  /*0810*/  @!P1 FFMA R13, R3, 1.84467440737095516160e+19, RZ ;  /* 0x5f800000030d9823 */ /* 0x000fe400000000ff */
[----:B------:R-:W-:-:S07]  /*0820*/  @!P1 VIADD R10, R10, 0x40 ;  /* 0x000000400a0a9836 */ /* 0x000fce0000000000 */
.L_x_11:
[----:B------:R-:W-:Y:S01]  /*0830*/  LEA R0, R11, 0xc0800000, 0x17 ;  /* 0xc08000000b007811 */ /* 0x000fe200078eb8ff */
[----:B------:R-:W-:Y:S03]  /*0840*/  BSSY.RECONVERGENT B2, `(.L_x_16) ;  /* 0x0000036000027945 */ /* 0x000fe60003800200 */
[----:B------:R-:W-:Y:S01]  /*0850*/  IADD3 R14, PT, PT, -R0, R13, RZ ;  /* 0x0000000d000e7210 */ /* 0x000fe20007ffe1ff */
[----:B------:R-:W-:-:S03]  /*0860*/  VIADD R13, R16, 0xffffff81 ;  /* 0xffffff81100d7836 */ /* 0x000fc60000000000 */
[----:B------:R-:W0:Y:S01]  /*0870*/  MUFU.RCP R15, R14 ;  /* 0x0000000e000f7308 */ /* 0x000e220000001000 */
[----:B------:R-:W-:Y:S01]  /*0880*/  FADD.FTZ R17, -R14, -RZ ;  /* 0x800000ff0e117221 */ /* 0x000fe20000010100 */
[C---:B------:R-:W-:Y:S01]  /*0890*/  IMAD R0, R13.reuse, -0x800000, R12 ;  /* 0xff8000000d007824 */ /* 0x040fe200078e020c */
[----:B------:R-:W-:-:S05]  /*08a0*/  IADD3 R13, PT, PT, R13, 0x7f, -R11 ;  /* 0x0000007f0d0d7810 */ /* 0x000fca0007ffe80b */
[----:B------:R-:W-:Y:S02]  /*08b0*/  IMAD.IADD R13, R13, 0x1, R10 ;  /* 0x000000010d0d7824 */ /* 0x000fe400078e020a */
[----:B0-----:R-:W-:-:S04]  /*08c0*/  FFMA R16, R15, R17, 1 ;  /* 0x3f8000000f107423 */ /* 0x001fc80000000011 */
[----:B------:R-:W-:-:S04]  /*08d0*/  FFMA R19, R15, R16, R15 ;  /* 0x000000100f137223 */ /* 0x000fc8000000000f */
[----:B------:R-:W-:-:S04]  /*08e0*/  FFMA R12, R0, R19, RZ ;  /* 0x00000013000c7223 */ /* 0x000fc800000000ff */
[----:B------:R-:W-:-:S04]  /*08f0*/  FFMA R15, R17, R12, R0 ;  /* 0x0000000c110f7223 */ /* 0x000fc80000000000 */
[----:B------:R-:W-:-:S04]  /*0900*/  FFMA R16, R19, R15, R12 ;  /* 0x0000000f13107223 */ /* 0x000fc8000000000c */
[----:B------:R-:W-:-:S04]  /*0910*/  FFMA R17, R17, R16, R0 ;  /* 0x0000001011117223 */ /* 0x000fc80000000000 */
[----:B------:R-:W-:-:S05]  /*0920*/  FFMA R0, R19, R17, R16 ;  /* 0x0000001113007223 */ /* 0x000fca0000000010 */
[----:B------:R-:W-:-:S04]  /*0930*/  SHF.R.U32.HI R11, RZ, 0x17, R0 ;  /* 0x00000017ff0b7819 */ /* 0x000fc80000011600 */
[----:B------:R-:W-:-:S05]  /*0940*/  LOP3.LUT R11, R11, 0xff, RZ, 0xc0, !PT ;  /* 0x000000ff0b0b7812 */ /* 0x000fca00078ec0ff */
[----:B------:R-:W-:-:S04]  /*0950*/  IMAD.IADD R14, R11, 0x1, R13 ;  /* 0x000000010b0e7824 */ /* 0x000fc800078e020d */
[----:B------:R-:W-:-:S05]  /*0960*/  VIADD R10, R14, 0xffffffff ;  /* 0xffffffff0e0a7836 */ /* 0x000fca0000000000 */
[----:B------:R-:W-:-:S13]  /*0970*/  ISETP.GE.U32.AND P0, PT, R10, 0xfe, PT ;  /* 0x000000fe0a00780c */ /* 0x000fda0003f06070 */
[----:B------:R-:W-:Y:S05]  /*0980*/  @!P0 BRA `(.L_x_17) ;  /* 0x0000000000808947 */ /* 0x000fea0003800000 */
[----:B------:R-:W-:-:S13]  /*0990*/  ISETP.GT.AND P0, PT, R14, 0xfe, PT ;  /* 0x000000fe0e00780c */ /* 0x000fda0003f04270 */
[----:B------:R-:W-:Y:S05]  /*09a0*/  @P0 BRA `(.L_x_18) ;  /* 0x00000000006c0947 */ /* 0x000fea0003800000 */
[----:B------:R-:W-:-:S13]  /*09b0*/  ISETP.GE.AND P0, PT, R14, 0x1, PT ;  /* 0x000000010e00780c */ /* 0x000fda0003f06270 */
[----:B------:R-:W-:Y:S05]  /*09c0*/  @P0 BRA `(.L_x_19) ;  /* 0x0000000000740947 */ /* 0x000fea0003800000 */
[----:B------:R-:W-:Y:S02]  /*09d0*/  ISETP.GE.AND P0, PT, R14, -0x18, PT ;  /* 0xffffffe80e00780c */ /* 0x000fe40003f06270 */
[----:B------:R-:W-:-:S11]  /*09e0*/  LOP3.LUT R0, R0, 0x80000000, RZ, 0xc0, !PT ;  /* 0x8000000000007812 */ /* 0x000fd600078ec0ff */
[----:B------:R-:W-:Y:S05]  /*09f0*/  @!P0 BRA `(.L_x_19) ;  /* 0x0000000000688947 */ /* 0x000fea0003800000 */
[CCC-:B------:R-:W-:Y:S01]  /*0a00*/  FFMA.RZ R10, R19.reuse, R17.reuse, R16.reuse ;  /* 0x00000011130a7223 */ /* 0x1c0fe2000000c010 */
[C---:B------:R-:W-:Y:S02]  /*0a10*/  VIADD R13, R14.reuse, 0x20 ;  /* 0x000000200e0d7836 */ /* 0x040fe40000000000 */
[CCC-:B------:R-:W-:Y:S01]  /*0a20*/  FFMA.RM R11, R19.reuse, R17.reuse, R16.reuse ;  /* 0x00000011130b7223 */ /* 0x1c0fe20000004010 */
[----:B------:R-:W-:Y:S02]  /*0a30*/  ISETP.NE.AND P2, PT, R14, RZ, PT ;  /* 0x000000ff0e00720c */ /* 0x000fe40003f45270 */
[----:B------:R-:W-:Y:S01]  /*0a40*/  LOP3.LUT R12, R10, 0x7fffff, RZ, 0xc0, !PT ;  /* 0x007fffff0a0c7812 */ /* 0x000fe200078ec0ff */
[----:B------:R-:W-:Y:S01]  /*0a50*/  FFMA.RP R10, R19, R17, R16 ;  /* 0x00000011130a7223 */ /* 0x000fe20000008010 */
[----:B------:R-:W-:Y:S02]  /*0a60*/  ISETP.NE.AND P1, PT, R14, RZ, PT ;  /* 0x000000ff0e00720c */ /* 0x000fe40003f25270 */
[----:B------:R-:W-:-:S02]  /*0a70*/  LOP3.LUT R12, R12, 0x800000, RZ, 0xfc, !PT ;  /* 0x008000000c0c7812 */ /* 0x000fc400078efcff */
[----:B------:R-:W-:Y:S02]  /*0a80*/  IADD3 R14, PT, PT, -R14, RZ, RZ ;  /* 0x000000ff0e0e7210 */ /* 0x000fe40007ffe1ff */
[----:B------:R-:W-:Y:S02]  /*0a90*/  SHF.L.U32 R13, R12, R13, RZ ;  /* 0x0000000d0c0d7219 */ /* 0x000fe400000006ff */
[----:B------:R-:W-:Y:S02]  /*0aa0*/  FSETP.NEU.FTZ.AND P0, PT, R10, R11, PT ;  /* 0x0000000b0a00720b */ /* 0x000fe40003f1d000 */
[----:B------:R-:W-:Y:S02]  /*0ab0*/  SEL R11, R14, RZ, P2 ;  /* 0x000000ff0e0b7207 */ /* 0x000fe40001000000 */
[----:B------:R-:W-:Y:S02]  /*0ac0*/  ISETP.NE.AND P1, PT, R13, RZ, P1 ;  /* 0x000000ff0d00720c */ /* 0x000fe40000f25270 */
[----:B------:R-:W-:-:S02]  /*0ad0*/  SHF.R.U32.HI R11, RZ, R11, R12 ;  /* 0x0000000bff0b7219 */ /* 0x000fc4000001160c */
[----:B------:R-:W-:Y:S02]  /*0ae0*/  PLOP3.LUT P0, PT, P0, P1, PT, 0xf8, 0x8f ;  /* 0x00000000008f781c */ /* 0x000fe40000703f70 */
[----:B------:R-:W-:Y:S02]  /*0af0*/  SHF.R.U32.HI R13, RZ, 0x1, R11 ;  /* 0x00000001ff0d7819 */ /* 0x000fe4000001160b */
[----:B------:R-:W-:-:S04]  /*0b00*/  SEL R10, RZ, 0x1, !P0 ;  /* 0x00000001ff0a7807 */ /* 0x000fc80004000000 */
[----:B------:R-:W-:-:S04]  /*0b10*/  LOP3.LUT R10, R10, 0x1, R13, 0xf8, !PT ;  /* 0x000000010a0a7812 */ /* 0x000fc800078ef80d */
[----:B------:R-:W-:-:S05]  /*0b20*/  LOP3.LUT R10, R10, R11, RZ, 0xc0, !PT ;  /* 0x0000000b0a0a7212 */ /* 0x000fca00078ec0ff */
[----:B------:R-:W-:-:S05]  /*0b30*/  IMAD.IADD R13, R13, 0x1, R10 ;  /* 0x000000010d0d7824 */ /* 0x000fca00078e020a */
[----:B------:R-:W-:Y:S01]  /*0b40*/  LOP3.LUT R0, R13, R0, RZ, 0xfc, !PT ;  /* 0x000000000d007212 */ /* 0x000fe200078efcff */
[----:B------:R-:W-:Y:S06]  /*0b50*/  BRA `(.L_x_19) ;  /* 0x0000000000107947 */ /* 0x000fec0003800000 */
.L_x_18:
[----:B------:R-:W-:-:S04]  /*0b60*/  LOP3.LUT R0, R0, 0x80000000, RZ, 0xc0, !PT ;  /* 0x8000000000007812 */ /* 0x000fc800078ec0ff */
[----:B------:R-:W-:Y:S01]  /*0b70*/  LOP3.LUT R0, R0, 0x7f800000, RZ, 0xfc, !PT ;  /* 0x7f80000000007812 */ /* 0x000fe200078efcff */
[----:B------:R-:W-:Y:S06]  /*0b80*/  BRA `(.L_x_19) ;  /* 0x0000000000047947 */ /* 0x000fec0003800000 */
.L_x_17:
[----:B------:R-:W-:-:S07]  /*0b90*/  IMAD R0, R13, 0x800000, R0 ;  /* 0x008000000d007824 */ /* 0x000fce00078e0200 */
.L_x_19:
[----:B------:R-:W-:Y:S05]  /*0ba0*/  BSYNC.RECONVERGENT B2 ;  /* 0x0000000000027941 */ /* 0x000fea0003800200 */
.L_x_16:
[----:B------:R-:W-:Y:S05]  /*0bb0*/  BRA `(.L_x_20) ;  /* 0x0000000000207947 */ /* 0x000fea0003800000 */
.L_x_15:
[----:B------:R-:W-:-:S04]  /*0bc0*/  LOP3.LUT R0, R13, 0x80000000, R12, 0x48, !PT ;  /* 0x800000000d007812 */ /* 0x000fc800078e480c */
[----:B------:R-:W-:Y:S01]  /*0bd0*/  LOP3.LUT R0, R0, 0x7f800000, RZ, 0xfc, !PT ;  /* 0x7f80000000007812 */ /* 0x000fe200078efcff */
[----:B------:R-:W-:Y:S06]  /*0be0*/  BRA `(.L_x_20) ;  /* 0x0000000000147947 */ /* 0x000fec0003800000 */
.L_x_14:
[----:B------:R-:W-:Y:S01]  /*0bf0*/  LOP3.LUT R0, R13, 0x80000000, R12, 0x48, !PT ;  /* 0x800000000d007812 */ /* 0x000fe200078e480c */
[----:B------:R-:W-:Y:S06]  /*0c00*/  BRA `(.L_x_20) ;  /* 0x00000000000c7947 */ /* 0x000fec0003800000 */
.L_x_13:
[----:B------:R-:W0:Y:S01]  /*0c10*/  MUFU.RSQ R0, -QNAN ;  /* 0xffc0000000007908 */ /* 0x000e220000001400 */
[----:B------:R-:W-:Y:S05]  /*0c20*/  BRA `(.L_x_20) ;  /* 0x0000000000047947 */ /* 0x000fea0003800000 */
.L_x_12:
[----:B------:R-:W-:-:S07]  /*0c30*/  FADD.FTZ R0, R0, R3 ;  /* 0x0000000300007221 */ /* 0x000fce0000010000 */
.L_x_20:
[----:B------:R-:W-:Y:S05]  /*0c40*/  BSYNC.RECONVERGENT B1 ;  /* 0x0000000000017941 */ /* 0x000fea0003800200 */
.L_x_10:
[----:B------:R-:W-:Y:S02]  /*0c50*/  IMAD.MOV.U32 R10, RZ, RZ, R4 ;  /* 0x000000ffff0a7224 */ /* 0x000fe400078e0004 */
[----:B------:R-:W-:-:S04]  /*0c60*/  IMAD.MOV.U32 R11, RZ, RZ, 0x0 ;  /* 0x00000000ff0b7424 */ /* 0x000fc800078e00ff */
[----:B0-----:R-:W-:Y:S05]  /*0c70*/  RET.REL.NODEC R10 `(_Z24exp_sum_normalize_kernelPfPKfS_ii) ;  /* 0xfffffff00ae07950 */ /* 0x001fea0003c3ffff */
.L_x_21:
        /* <DEDUP_REMOVED lines=16> */
.L_x_29:


//--------------------- .text._Z15find_max_kernelPKfPfii --------------------------
	.section	.text._Z15find_max_kernelPKfPfii,"ax",@progbits
	.align	128
        .global         _Z15find_max_kernelPKfPfii
        .type           _Z15find_max_kernelPKfPfii,@function
        .size           _Z15find_max_kernelPKfPfii,(.L_x_32 - _Z15find_max_kernelPKfPfii)
        .other          _Z15find_max_kernelPKfPfii,@"STO_CUDA_ENTRY STV_DEFAULT"
_Z15find_max_kernelPKfPfii:
.text._Z15find_max_kernelPKfPfii:
[----:B------:R-:W-:Y:S08]  /*0000*/  LDC R1, c[0x0][0x37c] ;  /* 0x0000df00ff017b82 */ /* 0x000ff00000000800 */
[----:B------:R-:W0:Y:S01]  /*0010*/  S2UR UR5, SR_CgaCtaId ;  /* 0x00000000000579c3 */ /* 0x000e220000008800 */
[----:B------:R-:W1:Y:S01]  /*0020*/  S2R R8, SR_TID.X ;  /* 0x0000000000087919 */ /* 0x000e620000002100 */
[----:B------:R-:W-:Y:S01]  /*0030*/  UMOV UR4, 0x400 ;  /* 0x0000040000047882 */ /* 0x000fe20000000000 */
[----:B------:R-:W-:Y:S01]  /*0040*/  IMAD.MOV.U32 R3, RZ, RZ, -0x800000 ;  /* 0xff800000ff037424 */ /* 0x000fe200078e00ff */
[----:B------:R-:W2:Y:S01]  /*0050*/  LDCU.64 UR6, c[0x0][0x358] ;  /* 0x00006b00ff0677ac */ /* 0x000ea20008000a00 */
[----:B------:R-:W3:Y:S01]  /*0060*/  S2R R9, SR_CTAID.X ;  /* 0x0000000000097919 */ /* 0x000ee20000002500 */
[----:B------:R-:W-:Y:S01]  /*0070*/  BSSY.RECONVERGENT B0, `(.L_x_22) ;  /* 0x0000015000007945 */ /* 0x000fe20003800200 */
[----:B0-----:R-:W-:Y:S01]  /*0080*/  ULEA UR4, UR5, UR4, 0x18 ;  /* 0x0000000405047291 */ /* 0x001fe2000f8ec0ff */
[----:B------:R-:W0:Y:S05]  /*0090*/  LDCU UR5, c[0x0][0x394] ;  /* 0x00007280ff0577ac */ /* 0x000e2a0008000800 */
[----:B-1----:R-:W-:-:S05]  /*00a0*/  LEA R0, R8, UR4, 0x2 ;  /* 0x0000000408007c11 */ /* 0x002fca000f8e10ff */
[----:B------:R1:W-:Y:S01]  /*00b0*/  STS [R0], R3 ;  /* 0x0000000300007388 */ /* 0x0003e20000000800 */
[----:B0-----:R-:W-:-:S13]  /*00c0*/  ISETP.GE.AND P0, PT, R8, UR5, PT ;  /* 0x0000000508007c0c */ /* 0x001fda000bf06270 */
[----:B-123--:R-:W-:Y:S05]  /*00d0*/  @P0 BRA `(.L_x_23) ;  /* 0x0000000000380947 */ /* 0x00efea0003800000 */
[----:B------:R-:W0:Y:S01]  /*00e0*/  LDC R11, c[0x0][0x360] ;  /* 0x0000d800ff0b7b82 */ /* 0x000e220000000800 */
[----:B------:R-:W-:Y:S01]  /*00f0*/  BSSY.RECONVERGENT B1, `(.L_x_24) ;  /* 0x000000b000017945 */ /* 0x000fe20003800200 */
[----:B------:R-:W-:Y:S02]  /*0100*/  IMAD.MOV.U32 R7, RZ, RZ, -0x800000 ;  /* 0xff800000ff077424 */ /* 0x000fe400078e00ff */
[----:B------:R-:W-:-:S04]  /*0110*/  IMAD.MOV.U32 R6, RZ, RZ, R8 ;  /* 0x000000ffff067224 */ /* 0x000fc800078e0008 */
[----:B------:R-:W1:Y:S03]  /*0120*/  LDC.64 R4, c[0x0][0x380] ;  /* 0x0000e000ff047b82 */ /* 0x000e660000000a00 */
.L_x_25:
[----:B------:R-:W-:-:S04]  /*0130*/  IMAD R3, R9, UR5, R6 ;  /* 0x0000000509037c24 */ /* 0x000fc8000f8e0206 */
[----:B-1----:R-:W-:-:S06]  /*0140*/  IMAD.WIDE R2, R3, 0x4, R4 ;  /* 0x0000000403027825 */ /* 0x002fcc00078e0204 */
[----:B------:R-:W2:Y:S01]  /*0150*/  LDG.E R2, desc[UR6][R2.64] ;  /* 0x0000000602027981 */ /* 0x000ea2000c1e1900 */
[----:B0-----:R-:W-:-:S04]  /*0160*/  IADD3 R6, PT, PT, R11, R6, RZ ;  /* 0x000000060b067210 */ /* 0x001fc80007ffe0ff */
[----:B------:R-:W-:Y:S02]  /*0170*/  ISETP.GE.AND P0, PT, R6, UR5, PT ;  /* 0x0000000506007c0c */ /* 0x000fe4000bf06270 */
[----:B--2---:R-:W-:-:S11]  /*0180*/  FMNMX R7, R2, R7, !PT ;  /* 0x0000000702077209 */ /* 0x004fd60007800000 */
[----:B------:R-:W-:Y:S05]  /*0190*/  @!P0 BRA `(.L_x_25) ;  /* 0xfffffffc00e48947 */ /* 0x000fea000383ffff */
[----:B------:R-:W-:Y:S05]  /*01a0*/  BSYNC.RECONVERGENT B1 ;  /* 0x0000000000017941 */ /* 0x000fea0003800200 */
.L_x_24:
[----:B------:R0:W-:Y:S02]  /*01b0*/  STS [R0], R7 ;  /* 0x0000000700007388 */ /* 0x0001e40000000800 */
.L_x_23:
[----:B------:R-:W-:Y:S05]  /*01c0*/  BSYNC.RECONVERGENT B0 ;  /* 0x0000000000007941 */ /* 0x000fea0003800200 */
.L_x_22:
[----:B------:R-:W1:Y:S01]  /*01d0*/  LDCU UR4, c[0x0][0x360] ;  /* 0x00006c00ff0477ac */ /* 0x000e620008000800 */
[----:B------:R-:W-:Y:S01]  /*01e0*/  BAR.SYNC.DEFER_BLOCKING 0x0 ;  /* 0x0000000000007b1d */ /* 0x000fe20000010000 */
[----:B------:R-:W-:Y:S01]  /*01f0*/  ISETP.NE.AND P0, PT, R8, RZ, PT ;  /* 0x000000ff0800720c */ /* 0x000fe20003f05270 */
[----:B-1----:R-:W-:-:S09]  /*0200*/  UISETP.GE.U32.AND UP0, UPT, UR4, 0x2, UPT ;  /* 0x000000020400788c */ /* 0x002fd2000bf06070 */
[----:B------:R-:W-:Y:S05]  /*0210*/  BRA.U !UP0, `(.L_x_26) ;  /* 0x0000000108307547 */ /* 0x000fea000b800000 */
[----:B------:R-:W-:-:S07]  /*0220*/  IMAD.U32 R2, RZ, RZ, UR4 ;  /* 0x00000004ff027e24 */ /* 0x000fce000f8e00ff */
.L_x_27:
[----:B------:R-:W-:-:S04]  /*0230*/  SHF.R.U32.HI R5, RZ, 0x1, R2 ;  /* 0x00000001ff057819 */ /* 0x000fc80000011602 */
[----:B------:R-:W-:-:S13]  /*0240*/  ISETP.GE.U32.AND P1, PT, R8, R5, PT ;  /* 0x000000050800720c */ /* 0x000fda0003f26070 */
[----:B------:R-:W-:Y:S01]  /*0250*/  @!P1 IMAD R4, R5, 0x4, R0 ;  /* 0x0000000405049824 */ /* 0x000fe200078e0200 */
[----:B------:R-:W-:Y:S05]  /*0260*/  @!P1 LDS R3, [R0] ;  /* 0x0000000000039984 */ /* 0x000fea0000000800 */
[----:B------:R-:W1:Y:S02]  /*0270*/  @!P1 LDS R4, [R4] ;  /* 0x0000000004049984 */ /* 0x000e640000000800 */
[----:B-1----:R-:W-:-:S05]  /*0280*/  @!P1 FMNMX R3, R3, R4, !PT ;  /* 0x0000000403039209 */ /* 0x002fca0007800000 */
[----:B------:R1:W-:Y:S01]  /*0290*/  @!P1 STS [R0], R3 ;  /* 0x0000000300009388 */ /* 0x0003e20000000800 */
[----:B------:R-:W-:Y:S01]  /*02a0*/  BAR.SYNC.DEFER_BLOCKING 0x0 ;  /* 0x0000000000007b1d */ /* 0x000fe20000010000 */
[----:B------:R-:W-:Y:S02]  /*02b0*/  ISETP.GT.U32.AND P1, PT, R2, 0x3, PT ;  /* 0x000000030200780c */ /* 0x000fe40003f24070 */
[----:B------:R-:W-:-:S11]  /*02c0*/  MOV R2, R5 ;  /* 0x0000000500027202 */ /* 0x000fd60000000f00 */
[----:B-1----:R-:W-:Y:S05]  /*02d0*/  @P1 BRA `(.L_x_27) ;  /* 0xfffffffc00d41947 */ /* 0x002fea000383ffff */
.L_x_26:
[----:B------:R-:W-:Y:S05]  /*02e0*/  @P0 EXIT ;  /* 0x000000000000094d */ /* 0x000fea0003800000 */
[----:B------:R-:W1:Y:S01]  /*02f0*/  S2UR UR5, SR_CgaCtaId ;  /* 0x00000000000579c3 */ /* 0x000e620000008800 */
[----:B------:R-:W-:-:S07]  /*0300*/  UMOV UR4, 0x400 ;  /* 0x0000040000047882 */ /* 0x000fce0000000000 */
[----:B------:R-:W2:Y:S01]  /*0310*/  LDC.64 R2, c[0x0][0x388] ;  /* 0x0000e200ff027b82 */ /* 0x000ea20000000a00 */
[----:B-1----:R-:W-:Y:S01]  /*0320*/  ULEA UR4, UR5, UR4, 0x18 ;  /* 0x0000000405047291 */ /* 0x002fe2000f8ec0ff */
[----:B--2---:R-:W-:-:S08]  /*0330*/  IMAD.WIDE.U32 R2, R9, 0x4, R2 ;  /* 0x0000000409027825 */ /* 0x004fd000078e0002 */
[----:B------:R-:W1:Y:S04]  /*0340*/  LDS R5, [UR4] ;  /* 0x00000004ff057984 */ /* 0x000e680008000800 */
[----:B-1----:R-:W-:Y:S01]  /*0350*/  STG.E desc[UR6][R2.64], R5 ;  /* 0x0000000502007986 */ /* 0x002fe2000c101906 */
[----:B------:R-:W-:Y:S05]  /*0360*/  EXIT ;  /* 0x000000000000794d */ /* 0x000fea0003800000 */
.L_x_28:
        /* <DEDUP_REMOVED lines=9> */
.L_x_32:


//--------------------- .nv.shared._Z12scale_kernelPffi --------------------------
	.section	.nv.shared._Z12scale_kernelPffi,"aw",@nobits
	.sectionflags	@""
	.align	16
	.zero		1024


//--------------------- .nv.shared.reserved.0     --------------------------
	.section	.nv.shared.reserved.0,"aw",@nobits
	.weak		__nv_reservedSMEM_offset_0_alias
	.size		__nv_reservedSMEM_offset_0_alias, 0, 64
	.other		__nv_reservedSMEM_offset_0_alias,@"STO_CUDA_RESERVED_SHARED STV_DEFAULT"
__nv_reservedSMEM_offset_0_alias:
	.zero		0
	.zero		64


//--------------------- .nv.shared._Z24exp_sum_normalize_kernelPfPKfS_ii --------------------------
	.section	.nv.shared._Z24exp_sum_normalize_kernelPfPKfS_ii,"aw",@nobits
	.sectionflags	@""
	.align	16
	.zero		1024


//--------------------- .nv.shared._Z15find_max_kernelPKfPfii --------------------------
	.section	.nv.shared._Z15find_max_kernelPKfPfii,"aw",@nobits
	.sectionflags	@""
	.align	16
	.zero		1024


//--------------------- .nv.constant0._Z12scale_kernelPffi --------------------------
	.section	.nv.constant0._Z12scale_kernelPffi,"a",@progbits
	.sectionflags	@""
	.align	4
.nv.constant0._Z12scale_kernelPffi:
	.zero		912


//--------------------- .nv.constant0._Z24exp_sum_normalize_kernelPfPKfS_ii --------------------------
	.section	.nv.constant0._Z24exp_sum_normalize_kernelPfPKfS_ii,"a",@progbits
	.sectionflags	@""
	.align	4
.nv.constant0._Z24exp_sum_normalize_kernelPfPKfS_ii:
	.zero		928


//--------------------- .nv.constant0._Z15find_max_kernelPKfPfii --------------------------
	.section	.nv.constant0._Z15find_max_kernelPKfPfii,"a",@progbits
	.sectionflags	@""
	.align	4
.nv.constant0._Z15find_max_kernelPKfPfii:
	.zero		920


//--------------------- SYMBOLS --------------------------

	.type		.nv.reservedSmem.offset0,@object
	.size		.nv.reservedSmem.offset0,0x4
	.type		.nv.reservedSmem.cap,@object
	.size		.nv.reservedSmem.cap,0x4
